//
// Generated by NVIDIA NVVM Compiler
//
// Compiler Build ID: CL-36424714
// Cuda compilation tools, release 13.0, V13.0.88
// Based on NVVM 20.0.0
//

.version 9.0
.target sm_100
.address_size 64

	// .globl	_Z10alloc_testPKfPfiiii
.extern .func  (.param .b64 func_retval0) malloc
(
	.param .b64 malloc_param_0
)
;
.extern .func  (.param .b32 func_retval0) vprintf
(
	.param .b64 vprintf_param_0,
	.param .b64 vprintf_param_1
)
;
.extern .func free
(
	.param .b64 free_param_0
)
;
.global .align 1 .b8 $str[19] = {65, 108, 108, 111, 99, 97, 116, 105, 111, 110, 32, 102, 97, 105, 108, 101, 100, 10};

.visible .entry _Z10alloc_testPKfPfiiii(
	.param .u64 .ptr .align 1 _Z10alloc_testPKfPfiiii_param_0,
	.param .u64 .ptr .align 1 _Z10alloc_testPKfPfiiii_param_1,
	.param .u32 _Z10alloc_testPKfPfiiii_param_2,
	.param .u32 _Z10alloc_testPKfPfiiii_param_3,
	.param .u32 _Z10alloc_testPKfPfiiii_param_4,
	.param .u32 _Z10alloc_testPKfPfiiii_param_5
)
{
	.reg .pred 	%p<6>;
	.reg .b32 	%r<20>;
	.reg .b64 	%rd<7>;

	ld.param.u32 	%r6, [_Z10alloc_testPKfPfiiii_param_2];
	ld.param.u32 	%r7, [_Z10alloc_testPKfPfiiii_param_3];
	ld.param.u32 	%r8, [_Z10alloc_testPKfPfiiii_param_4];
	ld.param.u32 	%r9, [_Z10alloc_testPKfPfiiii_param_5];
	mov.u32 	%r1, %ntid.y;
	mul.wide.s32 	%rd2, %r8, %r9;
	shl.b64 	%rd3, %rd2, 2;
	{ // callseq 0, 0
	.param .b64 param0;
	st.param.b64 	[param0], %rd3;
	.param .b64 retval0;
	call.uni (retval0), 
	malloc, 
	(
	param0
	);
	ld.param.b64 	%rd4, [retval0];
	} // callseq 0
	mov.u32 	%r10, %ctaid.y;
	mov.u32 	%r11, %tid.y;
	mad.lo.s32 	%r19, %r10, %r1, %r11;
	setp.ge.u32 	%p2, %r19, %r7;
	@%p2 bra 	$L__BB0_5;
	mov.u32 	%r12, %ntid.x;
	mov.u32 	%r13, %ctaid.x;
	mov.u32 	%r14, %tid.x;
	mad.lo.s32 	%r15, %r13, %r12, %r14;
	setp.ge.u32 	%p3, %r15, %r6;
	setp.ne.s64 	%p4, %rd4, 0;
	or.pred  	%p1, %p3, %p4;
	mov.u32 	%r16, %nctaid.y;
	mul.lo.s32 	%r3, %r1, %r16;
$L__BB0_2:
	@%p1 bra 	$L__BB0_4;
	mov.u64 	%rd5, $str;
	cvta.global.u64 	%rd6, %rd5;
	{ // callseq 1, 0
	.param .b64 param0;
	st.param.b64 	[param0], %rd6;
	.param .b64 param1;
	st.param.b64 	[param1], 0;
	.param .b32 retval0;
	call.uni (retval0), 
	vprintf, 
	(
	param0, 
	param1
	);
	ld.param.b32 	%r17, [retval0];
	} // callseq 1
	bra.uni 	$L__BB0_6;
$L__BB0_4:
	add.s32 	%r19, %r19, %r3;
	setp.lt.u32 	%p5, %r19, %r7;
	@%p5 bra 	$L__BB0_2;
$L__BB0_5:
	{ // callseq 2, 0
	.param .b64 param0;
	st.param.b64 	[param0], %rd4;
	call.uni 
	free, 
	(
	param0
	);
	} // callseq 2
$L__BB0_6:
	ret;

}


// ===== COMPILED SASS (sm_100) =====

	.target	sm_100

	.elftype	@"ET_EXEC"


//--------------------- .note.nv.tkinfo           --------------------------
	.section	.note.nv.tkinfo,"",@"SHT_NOTE"
	.sectionflags	@"SHF_NOTE_NV_TKINFO"
	.tkinfo
        /*0018*/ 	.word	0x00000002
        /*0030*/ 	.string	""
        /*0030*/ 	.string	"ptxas"
        /*0030*/ 	.string	"Cuda compilation tools, release 13.0, V13.0.88"
        /*0030*/ 	.string	"Build cuda_13.0.r13.0/compiler.36424714_0"
        /*0030*/ 	.string	"-arch sm_100 -m 64 "



//--------------------- .note.nv.cuinfo           --------------------------
	.section	.note.nv.cuinfo,"",@"SHT_NOTE"
	.sectionflags	@"SHF_NOTE_NV_CUINFO"
        /*0018*/ 	.short	0x0002
        /*001a*/ 	.short	0x0064
        /*001c*/ 	.short	0x0082
	.zero		2


//--------------------- .nv.info                  --------------------------
	.section	.nv.info,"",@"SHT_CUDA_INFO"
	.align	4


	//----- nvinfo : EIATTR_REGCOUNT
	.align		4
        /*0000*/ 	.byte	0x04, 0x2f
        /*0002*/ 	.short	(.L_2 - .L_1)
	.align		4
.L_1:
        /*0004*/ 	.word	index@(_Z10alloc_testPKfPfiiii)
        /*0008*/ 	.word	0x00000018


	//----- nvinfo : EIATTR_FRAME_SIZE
	.align		4
.L_2:
        /*000c*/ 	.byte	0x04, 0x11
        /*000e*/ 	.short	(.L_4 - .L_3)
	.align		4
.L_3:
        /*0010*/ 	.word	index@(_Z10alloc_testPKfPfiiii)
        /*0014*/ 	.word	0x00000000


	//----- nvinfo : EIATTR_MIN_STACK_SIZE
	.align		4
.L_4:
        /*0018*/ 	.byte	0x04, 0x12
        /*001a*/ 	.short	(.L_6 - .L_5)
	.align		4
.L_5:
        /*001c*/ 	.word	index@(_Z10alloc_testPKfPfiiii)
        /*0020*/ 	.word	0x00000000
.L_6:


//--------------------- .nv.compat                --------------------------
	.section	.nv.compat,"",@"SHT_CUDA_COMPAT_INFO"
	.align	4
        /*0000*/ 	.byte	0x02, 0x09, 0x00, 0x00, 0x02, 0x02, 0x01, 0x00, 0x02, 0x05, 0x05, 0x00, 0x03, 0x07, 0x01, 0x01
        /*0010*/ 	.byte	0x02, 0x03, 0x00, 0x00, 0x02, 0x06, 0x01, 0x00, 0x04, 0x0b, 0x08, 0x00, 0x09, 0x00, 0x00, 0x00
        /*0020*/ 	.byte	0x00, 0x00, 0x00, 0x00


//--------------------- .nv.info._Z10alloc_testPKfPfiiii --------------------------
	.section	.nv.info._Z10alloc_testPKfPfiiii,"",@"SHT_CUDA_INFO"
	.sectionflags	@""
	.align	4


	//----- nvinfo : EIATTR_CUDA_API_VERSION
	.align		4
        /*0000*/ 	.byte	0x04, 0x37
        /*0002*/ 	.short	(.L_8 - .L_7)
.L_7:
        /*0004*/ 	.word	0x00000082


	//----- nvinfo : EIATTR_KPARAM_INFO
	.align		4
.L_8:
        /*0008*/ 	.byte	0x04, 0x17
        /*000a*/ 	.short	(.L_10 - .L_9)
.L_9:
        /*000c*/ 	.word	0x00000000
        /*0010*/ 	.short	0x0005
        /*0012*/ 	.short	0x001c
        /*0014*/ 	.byte	0x00, 0xf0, 0x11, 0x00


	//----- nvinfo : EIATTR_KPARAM_INFO
	.align		4
.L_10:
        /*0018*/ 	.byte	0x04, 0x17
        /*001a*/ 	.short	(.L_12 - .L_11)
.L_11:
        /*001c*/ 	.word	0x00000000
        /*0020*/ 	.short	0x0004
        /*0022*/ 	.short	0x0018
        /*0024*/ 	.byte	0x00, 0xf0, 0x11, 0x00


	//----- nvinfo : EIATTR_KPARAM_INFO
	.align		4
.L_12:
        /*0028*/ 	.byte	0x04, 0x17
        /*002a*/ 	.short	(.L_14 - .L_13)
.L_13:
        /*002c*/ 	.word	0x00000000
        /*0030*/ 	.short	0x0003
        /*0032*/ 	.short	0x0014
        /*0034*/ 	.byte	0x00, 0xf0, 0x11, 0x00


	//----- nvinfo : EIATTR_KPARAM_INFO
	.align		4
.L_14:
        /*0038*/ 	.byte	0x04, 0x17
        /*003a*/ 	.short	(.L_16 - .L_15)
.L_15:
        /*003c*/ 	.word	0x00000000
        /*0040*/ 	.short	0x0002
        /*0042*/ 	.short	0x0010
        /*0044*/ 	.byte	0x00, 0xf0, 0x11, 0x00


	//----- nvinfo : EIATTR_KPARAM_INFO
	.align		4
.L_16:
        /*0048*/ 	.byte	0x04, 0x17
        /*004a*/ 	.short	(.L_18 - .L_17)
.L_17:
        /*004c*/ 	.word	0x00000000
        /*0050*/ 	.short	0x0001
        /*0052*/ 	.short	0x0008
        /*0054*/ 	.byte	0x00, 0xf5, 0x21, 0x00


	//----- nvinfo : EIATTR_KPARAM_INFO
	.align		4
.L_18:
        /*0058*/ 	.byte	0x04, 0x17
        /*005a*/ 	.short	(.L_20 - .L_19)
.L_19:
        /*005c*/ 	.word	0x00000000
        /*0060*/ 	.short	0x0000
        /*0062*/ 	.short	0x0000
        /*0064*/ 	.byte	0x00, 0xf5, 0x21, 0x00


	//----- nvinfo : EIATTR_SPARSE_MMA_MASK
	.align		4
.L_20:
        /*0068*/ 	.byte	0x03, 0x50
        /*006a*/ 	.short	0x0000


	//----- nvinfo : EIATTR_MAXREG_COUNT
	.align		4
        /*006c*/ 	.byte	0x03, 0x1b
        /*006e*/ 	.short	0x00ff


	//----- nvinfo : EIATTR_EXTERNS
	.align		4
        /*0070*/ 	.byte	0x04, 0x0f
        /*0072*/ 	.short	(.L_22 - .L_21)


	//   ....[0]....
	.align		4
.L_21:
        /*0074*/ 	.word	index@(malloc)


	//   ....[1]....
	.align		4
        /*0078*/ 	.word	index@(vprintf)


	//   ....[2]....
	.align		4
        /*007c*/ 	.word	index@(free)


	//----- nvinfo : EIATTR_MERCURY_ISA_VERSION
	.align		4
.L_22:
        /*0080*/ 	.byte	0x03, 0x5f
        /*0082*/ 	.short	0x0101


	//----- nvinfo : EIATTR_VRC_CTA_INIT_COUNT
	.align		4
        /*0084*/ 	.byte	0x02, 0x4a
	.zero		1
	.zero		1


	//----- nvinfo : EIATTR_SYSCALL_OFFSETS
	.align		4
        /*0088*/ 	.byte	0x04, 0x46
        /*008a*/ 	.short	(.L_24 - .L_23)


	//   ....[0]....
.L_23:
        /*008c*/ 	.word	0x000000c0


	//   ....[1]....
        /*0090*/ 	.word	0x00000250


	//   ....[2]....
        /*0094*/ 	.word	0x000002f0


	//----- nvinfo : EIATTR_EXIT_INSTR_OFFSETS
	.align		4
.L_24:
        /*0098*/ 	.byte	0x04, 0x1c
        /*009a*/ 	.short	(.L_26 - .L_25)


	//   ....[0]....
.L_25:
        /*009c*/ 	.word	0x00000260


	//   ....[1]....
        /*00a0*/ 	.word	0x00000300


	//----- nvinfo : EIATTR_CRS_STACK_SIZE
	.align		4
.L_26:
        /*00a4*/ 	.byte	0x04, 0x1e
        /*00a6*/ 	.short	(.L_28 - .L_27)
.L_27:
        /*00a8*/ 	.word	0x00000000


	//----- nvinfo : EIATTR_CBANK_PARAM_SIZE
	.align		4
.L_28:
        /*00ac*/ 	.byte	0x03, 0x19
        /*00ae*/ 	.short	0x0020


	//----- nvinfo : EIATTR_PARAM_CBANK
	.align		4
        /*00b0*/ 	.byte	0x04, 0x0a
        /*00b2*/ 	.short	(.L_30 - .L_29)
	.align		4
.L_29:
        /*00b4*/ 	.word	index@(.nv.constant0._Z10alloc_testPKfPfiiii)
        /*00b8*/ 	.short	0x0380
        /*00ba*/ 	.short	0x0020


	//----- nvinfo : EIATTR_SW_WAR
	.align		4
.L_30:
        /*00bc*/ 	.byte	0x04, 0x36
        /*00be*/ 	.short	(.L_32 - .L_31)
.L_31:
        /*00c0*/ 	.word	0x00000008
.L_32:


//--------------------- .nv.callgraph             --------------------------
	.section	.nv.callgraph,"",@"SHT_CUDA_CALLGRAPH"
	.align	4
	.sectionentsize	8
	.align		4
        /*0000*/ 	.word	0x00000000
	.align		4
        /*0004*/ 	.word	0xffffffff
	.align		4
        /*0008*/ 	.word	index@(_Z10alloc_testPKfPfiiii)
	.align		4
        /*000c*/ 	.word	index@(free)
	.align		4
        /*0010*/ 	.word	index@(_Z10alloc_testPKfPfiiii)
	.align		4
        /*0014*/ 	.word	index@(vprintf)
	.align		4
        /*0018*/ 	.word	index@(_Z10alloc_testPKfPfiiii)
	.align		4
        /*001c*/ 	.word	index@(malloc)
	.align		4
        /*0020*/ 	.word	0x00000000
	.align		4
        /*0024*/ 	.word	0xfffffffe
	.align		4
        /*0028*/ 	.word	0x00000000
	.align		4
        /*002c*/ 	.word	0xfffffffd
	.align		4
        /*0030*/ 	.word	0x00000000
	.align		4
        /*0034*/ 	.word	0xfffffffc


//--------------------- .nv.constant4             --------------------------
	.section	.nv.constant4,"a",@progbits
	.align	8
	.align		8
.nv.constant4:
        /*0000*/ 	.dword	malloc
	.align		8
        /*0008*/ 	.dword	vprintf
	.align		8
        /*0010*/ 	.dword	free
	.align		8
        /*0018*/ 	.dword	$str


//--------------------- .text._Z10alloc_testPKfPfiiii --------------------------
	.section	.text._Z10alloc_testPKfPfiiii,"ax",@progbits
	.align	128
        .global         _Z10alloc_testPKfPfiiii
        .type           _Z10alloc_testPKfPfiiii,@function
        .size           _Z10alloc_testPKfPfiiii,(.L_x_8 - _Z10alloc_testPKfPfiiii)
        .other          _Z10alloc_testPKfPfiiii,@"STO_CUDA_ENTRY STV_DEFAULT"
_Z10alloc_testPKfPfiiii:
.text._Z10alloc_testPKfPfiiii:
[----:B------:R-:W0:Y:S01]  /*0000*/  LDC R1, c[0x0][0x37c] ;  /* 0x0000df00ff017b82 */ /* 0x000e220000000800 */
[----:B------:R-:W1:Y:S01]  /*0010*/  LDCU.64 UR4, c[0x0][0x398] ;  /* 0x00007300ff0477ac */ /* 0x000e620008000a00 */
[----:B------:R-:W-:Y:S01]  /*0020*/  MOV R0, 0x0 ;  /* 0x0000000000007802 */ /* 0x000fe20000000f00 */
[----:B------:R-:W2:Y:S05]  /*0030*/  LDCU UR36, c[0x0][0x364] ;  /* 0x00006c80ff2477ac */ /* 0x000eaa0008000800 */
[----:B------:R3:W4:Y:S01]  /*0040*/  LDC.64 R2, c[0x4][R0] ;  /* 0x0100000000027b82 */ /* 0x0007220000000a00 */
[----:B------:R-:W5:Y:S01]  /*0050*/  LDCU UR37, c[0x0][0x394] ;  /* 0x00007280ff2577ac */ /* 0x000f620008000800 */
[----:B-1----:R-:W-:-:S04]  /*0060*/  UIMAD.WIDE UR4, UR4, UR5, URZ ;  /* 0x00000005040472a5 */ /* 0x002fc8000f8e02ff */
[----:B------:R-:W-:Y:S02]  /*0070*/  USHF.L.U32 UR6, UR4, 0x2, URZ ;  /* 0x0000000204067899 */ /* 0x000fe400080006ff */
[----:B------:R-:W-:-:S04]  /*0080*/  USHF.L.U64.HI UR4, UR4, 0x2, UR5 ;  /* 0x0000000204047899 */ /* 0x000fc80008010205 */
[----:B------:R-:W-:Y:S02]  /*0090*/  IMAD.U32 R4, RZ, RZ, UR6 ;  /* 0x00000006ff047e24 */ /* 0x000fe4000f8e00ff */
[----:B--23-5:R-:W-:-:S07]  /*00a0*/  IMAD.U32 R5, RZ, RZ, UR4 ;  /* 0x00000004ff057e24 */ /* 0x02cfce000f8e00ff */
[----:B------:R-:W-:-:S07]  /*00b0*/  LEPC R20, `(.L_x_0) ;  /* 0x000000001014794e */ /* 0x000fce0000000000 */
[----:B0---4-:R-:W-:Y:S05]  /*00c0*/  CALL.ABS.NOINC R2 ;  /* 0x0000000002007343 */ /* 0x011fea0003c00000 */
.L_x_0:
[----:B------:R-:W0:Y:S01]  /*00d0*/  S2R R0, SR_CTAID.Y ;  /* 0x0000000000007919 */ /* 0x000e220000002600 */
[----:B------:R-:W1:Y:S01]  /*00e0*/  LDCU UR4, c[0x0][0x394] ;  /* 0x00007280ff0477ac */ /* 0x000e620008000800 */
[----:B------:R-:W0:Y:S02]  /*00f0*/  S2R R3, SR_TID.Y ;  /* 0x0000000000037919 */ /* 0x000e240000002200 */
[----:B0-----:R-:W-:-:S05]  /*0100*/  IMAD R0, R0, UR36, R3 ;  /* 0x0000002400007c24 */ /* 0x001fca000f8e0203 */
[----:B-1----:R-:W-:-:S13]  /*0110*/  ISETP.GE.U32.AND P0, PT, R0, UR4, PT ;  /* 0x0000000400007c0c */ /* 0x002fda000bf06070 */
[----:B------:R-:W-:Y:S05]  /*0120*/  @P0 BRA `(.L_x_1) ;  /* 0x00000000003c0947 */ /* 0x000fea0003800000 */
[----:B------:R-:W0:Y:S01]  /*0130*/  S2R R2, SR_CTAID.X ;  /* 0x0000000000027919 */ /* 0x000e220000002500 */
[----:B------:R-:W0:Y:S01]  /*0140*/  LDCU UR4, c[0x0][0x360] ;  /* 0x00006c00ff0477ac */ /* 0x000e220008000800 */
[----:B------:R-:W1:Y:S01]  /*0150*/  LDC R6, c[0x0][0x374] ;  /* 0x0000dd00ff067b82 */ /* 0x000e620000000800 */
[----:B------:R-:W-:Y:S01]  /*0160*/  ISETP.NE.U32.AND P0, PT, R4, RZ, PT ;  /* 0x000000ff0400720c */ /* 0x000fe20003f05070 */
[----:B------:R-:W0:Y:S01]  /*0170*/  S2R R3, SR_TID.X ;  /* 0x0000000000037919 */ /* 0x000e220000002100 */
[----:B------:R-:W2:Y:S01]  /*0180*/  LDCU UR5, c[0x0][0x390] ;  /* 0x00007200ff0577ac */ /* 0x000ea20008000800 */
[----:B------:R-:W-:Y:S01]  /*0190*/  BSSY.RECONVERGENT B6, `(.L_x_2) ;  /* 0x000000e000067945 */ /* 0x000fe20003800200 */
[----:B------:R-:W-:Y:S01]  /*01a0*/  ISETP.NE.AND.EX P0, PT, R5, RZ, PT, P0 ;  /* 0x000000ff0500720c */ /* 0x000fe20003f05300 */
[----:B0-----:R-:W-:Y:S02]  /*01b0*/  IMAD R2, R2, UR4, R3 ;  /* 0x0000000402027c24 */ /* 0x001fe4000f8e0203 */
[----:B-1----:R-:W-:-:S03]  /*01c0*/  IMAD R3, R6, UR36, RZ ;  /* 0x0000002406037c24 */ /* 0x002fc6000f8e02ff */
[----:B--2---:R-:W-:-:S13]  /*01d0*/  ISETP.GE.U32.OR P0, PT, R2, UR5, P0 ;  /* 0x0000000502007c0c */ /* 0x004fda0008706470 */
.L_x_4:
[----:B------:R-:W-:Y:S05]  /*01e0*/  @!P0 BRA `(.L_x_3) ;  /* 0x0000000000208947 */ /* 0x000fea0003800000 */
[----:B------:R-:W-:-:S05]  /*01f0*/  IMAD.IADD R0, R3, 0x1, R0 ;  /* 0x0000000103007824 */ /* 0x000fca00078e0200 */
[----:B------:R-:W-:-:S13]  /*0200*/  ISETP.GE.U32.AND P1, PT, R0, UR37, PT ;  /* 0x0000002500007c0c */ /* 0x000fda000bf26070 */
[----:B------:R-:W-:Y:S05]  /*0210*/  @!P1 BRA `(.L_x_4) ;  /* 0xfffffffc00f09947 */ /* 0x000fea000383ffff */
.L_x_1:
[----:B------:R-:W-:-:S04]  /*0220*/  MOV R0, 0x10 ;  /* 0x0000001000007802 */ /* 0x000fc80000000f00 */
[----:B------:R0:W1:Y:S03]  /*0230*/  LDC.64 R2, c[0x4][R0] ;  /* 0x0100000000027b82 */ /* 0x0000660000000a00 */
[----:B------:R-:W-:-:S07]  /*0240*/  LEPC R20, `(.L_x_5) ;  /* 0x000000001014794e */ /* 0x000fce0000000000 */
[----:B01----:R-:W-:Y:S05]  /*0250*/  CALL.ABS.NOINC R2 ;  /* 0x0000000002007343 */ /* 0x003fea0003c00000 */
.L_x_5:
[----:B------:R-:W-:Y:S05]  /*0260*/  EXIT ;  /* 0x000000000000794d */ /* 0x000fea0003800000 */
.L_x_3:
[----:B------:R-:W-:Y:S05]  /*0270*/  BSYNC.RECONVERGENT B6 ;  /* 0x0000000000067941 */ /* 0x000fea0003800200 */
.L_x_2:
[----:B------:R-:W-:Y:S01]  /*0280*/  MOV R0, 0x8 ;  /* 0x0000000800007802 */ /* 0x000fe20000000f00 */
[----:B------:R-:W0:Y:S01]  /*0290*/  LDCU.64 UR4, c[0x4][0x18] ;  /* 0x01000300ff0477ac */ /* 0x000e220008000a00 */
[----:B------:R-:W-:Y:S02]  /*02a0*/  CS2R R6, SRZ ;  /* 0x0000000000067805 */ /* 0x000fe4000001ff00 */
[----:B------:R1:W2:Y:S01]  /*02b0*/  LDC.64 R2, c[0x4][R0] ;  /* 0x0100000000027b82 */ /* 0x0002a20000000a00 */
[----:B0-----:R-:W-:Y:S02]  /*02c0*/  IMAD.U32 R4, RZ, RZ, UR4 ;  /* 0x00000004ff047e24 */ /* 0x001fe4000f8e00ff */
[----:B-1----:R-:W-:-:S07]  /*02d0*/  IMAD.U32 R5, RZ, RZ, UR5 ;  /* 0x00000005ff057e24 */ /* 0x002fce000f8e00ff */
[----:B------:R-:W-:-:S07]  /*02e0*/  LEPC R20, `(.L_x_6) ;  /* 0x000000001014794e */ /* 0x000fce0000000000 */
[----:B--2---:R-:W-:Y:S05]  /*02f0*/  CALL.ABS.NOINC R2 ;  /* 0x0000000002007343 */ /* 0x004fea0003c00000 */
.L_x_6:
[----:B------:R-:W-:Y:S05]  /*0300*/  EXIT ;  /* 0x000000000000794d */ /* 0x000fea0003800000 */
.L_x_7:
[----:B------:R-:W-:-:S00]  /*0310*/  BRA `(.L_x_7) ;  /* 0xfffffffc00fc7947 */ /* 0x000fc0000383ffff */
[----:B------:R-:W-:-:S00]  /*0320*/  NOP ;  /* 0x0000000000007918 */ /* 0x000fc00000000000 */
        /* <DEDUP_REMOVED lines=13> */
.L_x_8:


//--------------------- .nv.global.init           --------------------------
	.section	.nv.global.init,"aw",@progbits
.nv.global.init:
	.type		$str,@object
	.size		$str,(.L_0 - $str)
$str:
        /*0000*/ 	.byte	0x41, 0x6c, 0x6c, 0x6f, 0x63, 0x61, 0x74, 0x69, 0x6f, 0x6e, 0x20, 0x66, 0x61, 0x69, 0x6c, 0x65
        /*0010*/ 	.byte	0x64, 0x0a, 0x00
.L_0:


//--------------------- .nv.shared.reserved.0     --------------------------
	.section	.nv.shared.reserved.0,"aw",@nobits
	.weak		__nv_reservedSMEM_offset_0_alias
	.size		__nv_reservedSMEM_offset_0_alias, 0, 64
	.other		__nv_reservedSMEM_offset_0_alias,@"STO_CUDA_RESERVED_SHARED STV_DEFAULT"
__nv_reservedSMEM_offset_0_alias:
	.zero		0
	.zero		64


//--------------------- .nv.constant0._Z10alloc_testPKfPfiiii --------------------------
	.section	.nv.constant0._Z10alloc_testPKfPfiiii,"a",@progbits
	.sectionflags	@""
	.align	4
.nv.constant0._Z10alloc_testPKfPfiiii:
	.zero		928


//--------------------- SYMBOLS --------------------------

	.type		.nv.reservedSmem.offset0,@object
	.size		.nv.reservedSmem.offset0,0x4
	.type		malloc,@function
	.type		vprintf,@function
	.type		free,@function
